//
// Generated by NVIDIA NVVM Compiler
//
// Compiler Build ID: CL-36424714
// Cuda compilation tools, release 13.0, V13.0.88
// Based on NVVM 20.0.0
//

.version 9.0
.target sm_100
.address_size 64

	// .globl	_Z9factorialPiS_S_

.visible .entry _Z9factorialPiS_S_(
	.param .u64 .ptr .align 1 _Z9factorialPiS_S__param_0,
	.param .u64 .ptr .align 1 _Z9factorialPiS_S__param_1,
	.param .u64 .ptr .align 1 _Z9factorialPiS_S__param_2
)
{
	.reg .pred 	%p<6>;
	.reg .b32 	%r<48>;
	.reg .b64 	%rd<9>;

	ld.param.u64 	%rd2, [_Z9factorialPiS_S__param_0];
	ld.param.u64 	%rd1, [_Z9factorialPiS_S__param_2];
	cvta.to.global.u64 	%rd3, %rd2;
	mov.u32 	%r25, %ctaid.x;
	mov.u32 	%r26, %ntid.x;
	mov.u32 	%r27, %tid.x;
	mad.lo.s32 	%r1, %r25, %r26, %r27;
	mul.wide.s32 	%rd4, %r1, 4;
	add.s64 	%rd5, %rd3, %rd4;
	ld.global.u32 	%r46, [%rd5];
	setp.lt.s32 	%p1, %r46, 2;
	mov.b32 	%r47, 1;
	@%p1 bra 	$L__BB0_8;
	add.s32 	%r39, %r46, -1;
	add.s32 	%r30, %r46, -2;
	and.b32  	%r4, %r39, 3;
	setp.lt.u32 	%p2, %r30, 3;
	mov.b32 	%r47, 1;
	@%p2 bra 	$L__BB0_5;
	and.b32  	%r32, %r39, -4;
	neg.s32 	%r38, %r32;
	mov.b32 	%r47, 1;
$L__BB0_3:
	mad.lo.s32 	%r33, %r47, %r39, %r47;
	add.s32 	%r34, %r39, -2;
	mul.lo.s32 	%r35, %r33, %r39;
	add.s32 	%r36, %r39, -1;
	mul.lo.s32 	%r37, %r35, %r36;
	mul.lo.s32 	%r47, %r37, %r34;
	add.s32 	%r39, %r39, -4;
	add.s32 	%r38, %r38, 4;
	setp.ne.s32 	%p3, %r38, 0;
	@%p3 bra 	$L__BB0_3;
	add.s32 	%r46, %r39, 1;
$L__BB0_5:
	setp.eq.s32 	%p4, %r4, 0;
	@%p4 bra 	$L__BB0_8;
	neg.s32 	%r44, %r4;
$L__BB0_7:
	.pragma "nounroll";
	mul.lo.s32 	%r47, %r47, %r46;
	add.s32 	%r46, %r46, -1;
	add.s32 	%r44, %r44, 1;
	setp.ne.s32 	%p5, %r44, 0;
	@%p5 bra 	$L__BB0_7;
$L__BB0_8:
	cvta.to.global.u64 	%rd6, %rd1;
	add.s64 	%rd8, %rd6, %rd4;
	st.global.u32 	[%rd8], %r47;
	ret;

}
	// .globl	_Z3addPiS_S_
.visible .entry _Z3addPiS_S_(
	.param .u64 .ptr .align 1 _Z3addPiS_S__param_0,
	.param .u64 .ptr .align 1 _Z3addPiS_S__param_1,
	.param .u64 .ptr .align 1 _Z3addPiS_S__param_2
)
{
	.reg .pred 	%p<2>;
	.reg .b32 	%r<8>;
	.reg .b64 	%rd<11>;

	ld.param.u64 	%rd1, [_Z3addPiS_S__param_0];
	ld.param.u64 	%rd2, [_Z3addPiS_S__param_1];
	ld.param.u64 	%rd3, [_Z3addPiS_S__param_2];
	mov.u32 	%r2, %ctaid.x;
	mov.u32 	%r3, %ntid.x;
	mov.u32 	%r4, %tid.x;
	mad.lo.s32 	%r1, %r2, %r3, %r4;
	setp.gt.s32 	%p1, %r1, 69;
	@%p1 bra 	$L__BB1_2;
	cvta.to.global.u64 	%rd4, %rd1;
	cvta.to.global.u64 	%rd5, %rd2;
	cvta.to.global.u64 	%rd6, %rd3;
	mul.wide.s32 	%rd7, %r1, 4;
	add.s64 	%rd8, %rd4, %rd7;
	ld.global.u32 	%r5, [%rd8];
	add.s64 	%rd9, %rd5, %rd7;
	ld.global.u32 	%r6, [%rd9];
	add.s32 	%r7, %r6, %r5;
	add.s64 	%rd10, %rd6, %rd7;
	st.global.u32 	[%rd10], %r7;
$L__BB1_2:
	ret;

}


// ===== COMPILED SASS (sm_100) =====

	.target	sm_100

	.elftype	@"ET_EXEC"


//--------------------- .note.nv.tkinfo           --------------------------
	.section	.note.nv.tkinfo,"",@"SHT_NOTE"
	.sectionflags	@"SHF_NOTE_NV_TKINFO"
	.tkinfo
        /*0018*/ 	.word	0x00000002
        /*0030*/ 	.string	""
        /*0030*/ 	.string	"ptxas"
        /*0030*/ 	.string	"Cuda compilation tools, release 13.0, V13.0.88"
        /*0030*/ 	.string	"Build cuda_13.0.r13.0/compiler.36424714_0"
        /*0030*/ 	.string	"-arch sm_100 -m 64 "



//--------------------- .note.nv.cuinfo           --------------------------
	.section	.note.nv.cuinfo,"",@"SHT_NOTE"
	.sectionflags	@"SHF_NOTE_NV_CUINFO"
        /*0018*/ 	.short	0x0002
        /*001a*/ 	.short	0x0064
        /*001c*/ 	.short	0x0082
	.zero		2


//--------------------- .nv.info                  --------------------------
	.section	.nv.info,"",@"SHT_CUDA_INFO"
	.align	4


	//----- nvinfo : EIATTR_REGCOUNT
	.align		4
        /*0000*/ 	.byte	0x04, 0x2f
        /*0002*/ 	.short	(.L_1 - .L_0)
	.align		4
.L_0:
        /*0004*/ 	.word	index@(_Z9factorialPiS_S_)
        /*0008*/ 	.word	0x0000000d


	//----- nvinfo : EIATTR_FRAME_SIZE
	.align		4
.L_1:
        /*000c*/ 	.byte	0x04, 0x11
        /*000e*/ 	.short	(.L_3 - .L_2)
	.align		4
.L_2:
        /*0010*/ 	.word	index@(_Z9factorialPiS_S_)
        /*0014*/ 	.word	0x00000000


	//----- nvinfo : EIATTR_REGCOUNT
	.align		4
.L_3:
        /*0018*/ 	.byte	0x04, 0x2f
        /*001a*/ 	.short	(.L_5 - .L_4)
	.align		4
.L_4:
        /*001c*/ 	.word	index@(_Z3addPiS_S_)
        /*0020*/ 	.word	0x0000000c


	//----- nvinfo : EIATTR_FRAME_SIZE
	.align		4
.L_5:
        /*0024*/ 	.byte	0x04, 0x11
        /*0026*/ 	.short	(.L_7 - .L_6)
	.align		4
.L_6:
        /*0028*/ 	.word	index@(_Z3addPiS_S_)
        /*002c*/ 	.word	0x00000000


	//----- nvinfo : EIATTR_MIN_STACK_SIZE
	.align		4
.L_7:
        /*0030*/ 	.byte	0x04, 0x12
        /*0032*/ 	.short	(.L_9 - .L_8)
	.align		4
.L_8:
        /*0034*/ 	.word	index@(_Z3addPiS_S_)
        /*0038*/ 	.word	0x00000000


	//----- nvinfo : EIATTR_MIN_STACK_SIZE
	.align		4
.L_9:
        /*003c*/ 	.byte	0x04, 0x12
        /*003e*/ 	.short	(.L_11 - .L_10)
	.align		4
.L_10:
        /*0040*/ 	.word	index@(_Z9factorialPiS_S_)
        /*0044*/ 	.word	0x00000000
.L_11:


//--------------------- .nv.compat                --------------------------
	.section	.nv.compat,"",@"SHT_CUDA_COMPAT_INFO"
	.align	4
        /*0000*/ 	.byte	0x02, 0x09, 0x00, 0x00, 0x02, 0x02, 0x01, 0x00, 0x02, 0x05, 0x05, 0x00, 0x03, 0x07, 0x01, 0x01
        /*0010*/ 	.byte	0x02, 0x03, 0x00, 0x00, 0x02, 0x06, 0x01, 0x00, 0x04, 0x0b, 0x08, 0x00, 0x09, 0x00, 0x00, 0x00
        /*0020*/ 	.byte	0x00, 0x00, 0x00, 0x00


//--------------------- .nv.info._Z3addPiS_S_     --------------------------
	.section	.nv.info._Z3addPiS_S_,"",@"SHT_CUDA_INFO"
	.sectionflags	@""
	.align	4


	//----- nvinfo : EIATTR_CUDA_API_VERSION
	.align		4
        /*0000*/ 	.byte	0x04, 0x37
        /*0002*/ 	.short	(.L_13 - .L_12)
.L_12:
        /*0004*/ 	.word	0x00000082


	//----- nvinfo : EIATTR_KPARAM_INFO
	.align		4
.L_13:
        /*0008*/ 	.byte	0x04, 0x17
        /*000a*/ 	.short	(.L_15 - .L_14)
.L_14:
        /*000c*/ 	.word	0x00000000
        /*0010*/ 	.short	0x0002
        /*0012*/ 	.short	0x0010
        /*0014*/ 	.byte	0x00, 0xf5, 0x21, 0x00


	//----- nvinfo : EIATTR_KPARAM_INFO
	.align		4
.L_15:
        /*0018*/ 	.byte	0x04, 0x17
        /*001a*/ 	.short	(.L_17 - .L_16)
.L_16:
        /*001c*/ 	.word	0x00000000
        /*0020*/ 	.short	0x0001
        /*0022*/ 	.short	0x0008
        /*0024*/ 	.byte	0x00, 0xf5, 0x21, 0x00


	//----- nvinfo : EIATTR_KPARAM_INFO
	.align		4
.L_17:
        /*0028*/ 	.byte	0x04, 0x17
        /*002a*/ 	.short	(.L_19 - .L_18)
.L_18:
        /*002c*/ 	.word	0x00000000
        /*0030*/ 	.short	0x0000
        /*0032*/ 	.short	0x0000
        /*0034*/ 	.byte	0x00, 0xf5, 0x21, 0x00


	//----- nvinfo : EIATTR_SPARSE_MMA_MASK
	.align		4
.L_19:
        /*0038*/ 	.byte	0x03, 0x50
        /*003a*/ 	.short	0x0000


	//----- nvinfo : EIATTR_MAXREG_COUNT
	.align		4
        /*003c*/ 	.byte	0x03, 0x1b
        /*003e*/ 	.short	0x00ff


	//----- nvinfo : EIATTR_MERCURY_ISA_VERSION
	.align		4
        /*0040*/ 	.byte	0x03, 0x5f
        /*0042*/ 	.short	0x0101


	//----- nvinfo : EIATTR_VRC_CTA_INIT_COUNT
	.align		4
        /*0044*/ 	.byte	0x02, 0x4a
	.zero		1
	.zero		1


	//----- nvinfo : EIATTR_EXIT_INSTR_OFFSETS
	.align		4
        /*0048*/ 	.byte	0x04, 0x1c
        /*004a*/ 	.short	(.L_21 - .L_20)


	//   ....[0]....
.L_20:
        /*004c*/ 	.word	0x00000060


	//   ....[1]....
        /*0050*/ 	.word	0x00000120


	//----- nvinfo : EIATTR_CBANK_PARAM_SIZE
	.align		4
.L_21:
        /*0054*/ 	.byte	0x03, 0x19
        /*0056*/ 	.short	0x0018


	//----- nvinfo : EIATTR_PARAM_CBANK
	.align		4
        /*0058*/ 	.byte	0x04, 0x0a
        /*005a*/ 	.short	(.L_23 - .L_22)
	.align		4
.L_22:
        /*005c*/ 	.word	index@(.nv.constant0._Z3addPiS_S_)
        /*0060*/ 	.short	0x0380
        /*0062*/ 	.short	0x0018


	//----- nvinfo : EIATTR_SW_WAR
	.align		4
.L_23:
        /*0064*/ 	.byte	0x04, 0x36
        /*0066*/ 	.short	(.L_25 - .L_24)
.L_24:
        /*0068*/ 	.word	0x00000008
.L_25:


//--------------------- .nv.info._Z9factorialPiS_S_ --------------------------
	.section	.nv.info._Z9factorialPiS_S_,"",@"SHT_CUDA_INFO"
	.sectionflags	@""
	.align	4


	//----- nvinfo : EIATTR_CUDA_API_VERSION
	.align		4
        /*0000*/ 	.byte	0x04, 0x37
        /*0002*/ 	.short	(.L_27 - .L_26)
.L_26:
        /*0004*/ 	.word	0x00000082


	//----- nvinfo : EIATTR_KPARAM_INFO
	.align		4
.L_27:
        /*0008*/ 	.byte	0x04, 0x17
        /*000a*/ 	.short	(.L_29 - .L_28)
.L_28:
        /*000c*/ 	.word	0x00000000
        /*0010*/ 	.short	0x0002
        /*0012*/ 	.short	0x0010
        /*0014*/ 	.byte	0x00, 0xf5, 0x21, 0x00


	//----- nvinfo : EIATTR_KPARAM_INFO
	.align		4
.L_29:
        /*0018*/ 	.byte	0x04, 0x17
        /*001a*/ 	.short	(.L_31 - .L_30)
.L_30:
        /*001c*/ 	.word	0x00000000
        /*0020*/ 	.short	0x0001
        /*0022*/ 	.short	0x0008
        /*0024*/ 	.byte	0x00, 0xf5, 0x21, 0x00


	//----- nvinfo : EIATTR_KPARAM_INFO
	.align		4
.L_31:
        /*0028*/ 	.byte	0x04, 0x17
        /*002a*/ 	.short	(.L_33 - .L_32)
.L_32:
        /*002c*/ 	.word	0x00000000
        /*0030*/ 	.short	0x0000
        /*0032*/ 	.short	0x0000
        /*0034*/ 	.byte	0x00, 0xf5, 0x21, 0x00


	//----- nvinfo : EIATTR_SPARSE_MMA_MASK
	.align		4
.L_33:
        /*0038*/ 	.byte	0x03, 0x50
        /*003a*/ 	.short	0x0000


	//----- nvinfo : EIATTR_MAXREG_COUNT
	.align		4
        /*003c*/ 	.byte	0x03, 0x1b
        /*003e*/ 	.short	0x00ff


	//----- nvinfo : EIATTR_MERCURY_ISA_VERSION
	.align		4
        /*0040*/ 	.byte	0x03, 0x5f
        /*0042*/ 	.short	0x0101


	//----- nvinfo : EIATTR_VRC_CTA_INIT_COUNT
	.align		4
        /*0044*/ 	.byte	0x02, 0x4a
	.zero		1
	.zero		1


	//----- nvinfo : EIATTR_EXIT_INSTR_OFFSETS
	.align		4
        /*0048*/ 	.byte	0x04, 0x1c
        /*004a*/ 	.short	(.L_35 - .L_34)


	//   ....[0]....
.L_34:
        /*004c*/ 	.word	0x00000720


	//----- nvinfo : EIATTR_CRS_STACK_SIZE
	.align		4
.L_35:
        /*0050*/ 	.byte	0x04, 0x1e
        /*0052*/ 	.short	(.L_37 - .L_36)
.L_36:
        /*0054*/ 	.word	0x00000000


	//----- nvinfo : EIATTR_CBANK_PARAM_SIZE
	.align		4
.L_37:
        /*0058*/ 	.byte	0x03, 0x19
        /*005a*/ 	.short	0x0018


	//----- nvinfo : EIATTR_PARAM_CBANK
	.align		4
        /*005c*/ 	.byte	0x04, 0x0a
        /*005e*/ 	.short	(.L_39 - .L_38)
	.align		4
.L_38:
        /*0060*/ 	.word	index@(.nv.constant0._Z9factorialPiS_S_)
        /*0064*/ 	.short	0x0380
        /*0066*/ 	.short	0x0018


	//----- nvinfo : EIATTR_SW_WAR
	.align		4
.L_39:
        /*0068*/ 	.byte	0x04, 0x36
        /*006a*/ 	.short	(.L_41 - .L_40)
.L_40:
        /*006c*/ 	.word	0x00000008
.L_41:


//--------------------- .nv.callgraph             --------------------------
	.section	.nv.callgraph,"",@"SHT_CUDA_CALLGRAPH"
	.align	4
	.sectionentsize	8
	.align		4
        /*0000*/ 	.word	0x00000000
	.align		4
        /*0004*/ 	.word	0xffffffff
	.align		4
        /*0008*/ 	.word	0x00000000
	.align		4
        /*000c*/ 	.word	0xfffffffe
	.align		4
        /*0010*/ 	.word	0x00000000
	.align		4
        /*0014*/ 	.word	0xfffffffd
	.align		4
        /*0018*/ 	.word	0x00000000
	.align		4
        /*001c*/ 	.word	0xfffffffc


//--------------------- .text._Z3addPiS_S_        --------------------------
	.section	.text._Z3addPiS_S_,"ax",@progbits
	.align	128
        .global         _Z3addPiS_S_
        .type           _Z3addPiS_S_,@function
        .size           _Z3addPiS_S_,(.L_x_15 - _Z3addPiS_S_)
        .other          _Z3addPiS_S_,@"STO_CUDA_ENTRY STV_DEFAULT"
_Z3addPiS_S_:
.text._Z3addPiS_S_:
[----:B------:R-:W-:Y:S01]  /*0000*/  LDC R1, c[0x0][0x37c] ;  /* 0x0000df00ff017b82 */ /* 0x000fe20000000800 */
[----:B------:R-:W0:Y:S07]  /*0010*/  S2R R0, SR_TID.X ;  /* 0x0000000000007919 */ /* 0x000e2e0000002100 */
[----:B------:R-:W0:Y:S08]  /*0020*/  S2UR UR4, SR_CTAID.X ;  /* 0x00000000000479c3 */ /* 0x000e300000002500 */
[----:B------:R-:W0:Y:S02]  /*0030*/  LDC R9, c[0x0][0x360] ;  /* 0x0000d800ff097b82 */ /* 0x000e240000000800 */
[----:B0-----:R-:W-:-:S05]  /*0040*/  IMAD R9, R9, UR4, R0 ;  /* 0x0000000409097c24 */ /* 0x001fca000f8e0200 */
[----:B------:R-:W-:-:S13]  /*0050*/  ISETP.GT.AND P0, PT, R9, 0x45, PT ;  /* 0x000000450900780c */ /* 0x000fda0003f04270 */
[----:B------:R-:W-:Y:S05]  /*0060*/  @P0 EXIT ;  /* 0x000000000000094d */ /* 0x000fea0003800000 */
[----:B------:R-:W0:Y:S01]  /*0070*/  LDC.64 R2, c[0x0][0x380] ;  /* 0x0000e000ff027b82 */ /* 0x000e220000000a00 */
[----:B------:R-:W1:Y:S07]  /*0080*/  LDCU.64 UR4, c[0x0][0x358] ;  /* 0x00006b00ff0477ac */ /* 0x000e6e0008000a00 */
[----:B------:R-:W2:Y:S08]  /*0090*/  LDC.64 R4, c[0x0][0x388] ;  /* 0x0000e200ff047b82 */ /* 0x000eb00000000a00 */
[----:B------:R-:W3:Y:S01]  /*00a0*/  LDC.64 R6, c[0x0][0x390] ;  /* 0x0000e400ff067b82 */ /* 0x000ee20000000a00 */
[----:B0-----:R-:W-:-:S06]  /*00b0*/  IMAD.WIDE R2, R9, 0x4, R2 ;  /* 0x0000000409027825 */ /* 0x001fcc00078e0202 */
[----:B-1----:R-:W4:Y:S01]  /*00c0*/  LDG.E R2, desc[UR4][R2.64] ;  /* 0x0000000402027981 */ /* 0x002f22000c1e1900 */
[----:B--2---:R-:W-:-:S06]  /*00d0*/  IMAD.WIDE R4, R9, 0x4, R4 ;  /* 0x0000000409047825 */ /* 0x004fcc00078e0204 */
[----:B------:R-:W4:Y:S01]  /*00e0*/  LDG.E R5, desc[UR4][R4.64] ;  /* 0x0000000404057981 */ /* 0x000f22000c1e1900 */
[----:B---3--:R-:W-:Y:S01]  /*00f0*/  IMAD.WIDE R6, R9, 0x4, R6 ;  /* 0x0000000409067825 */ /* 0x008fe200078e0206 */
[----:B----4-:R-:W-:-:S05]  /*0100*/  IADD3 R9, PT, PT, R2, R5, RZ ;  /* 0x0000000502097210 */ /* 0x010fca0007ffe0ff */
[----:B------:R-:W-:Y:S01]  /*0110*/  STG.E desc[UR4][R6.64], R9 ;  /* 0x0000000906007986 */ /* 0x000fe2000c101904 */
[----:B------:R-:W-:Y:S05]  /*0120*/  EXIT ;  /* 0x000000000000794d */ /* 0x000fea0003800000 */
.L_x_0:
[----:B------:R-:W-:-:S00]  /*0130*/  BRA `(.L_x_0) ;  /* 0xfffffffc00fc7947 */ /* 0x000fc0000383ffff */
[----:B------:R-:W-:-:S00]  /*0140*/  NOP ;  /* 0x0000000000007918 */ /* 0x000fc00000000000 */
        /* <DEDUP_REMOVED lines=11> */
.L_x_15:


//--------------------- .text._Z9factorialPiS_S_  --------------------------
	.section	.text._Z9factorialPiS_S_,"ax",@progbits
	.align	128
        .global         _Z9factorialPiS_S_
        .type           _Z9factorialPiS_S_,@function
        .size           _Z9factorialPiS_S_,(.L_x_16 - _Z9factorialPiS_S_)
        .other          _Z9factorialPiS_S_,@"STO_CUDA_ENTRY STV_DEFAULT"
_Z9factorialPiS_S_:
.text._Z9factorialPiS_S_:
[----:B------:R-:W-:Y:S01]  /*0000*/  LDC R1, c[0x0][0x37c] ;  /* 0x0000df00ff017b82 */ /* 0x000fe20000000800 */
[----:B------:R-:W0:Y:S07]  /*0010*/  S2R R5, SR_TID.X ;  /* 0x0000000000057919 */ /* 0x000e2e0000002100 */
[----:B------:R-:W0:Y:S01]  /*0020*/  S2UR UR6, SR_CTAID.X ;  /* 0x00000000000679c3 */ /* 0x000e220000002500 */
[----:B------:R-:W1:Y:S07]  /*0030*/  LDCU.64 UR4, c[0x0][0x358] ;  /* 0x00006b00ff0477ac */ /* 0x000e6e0008000a00 */
[----:B------:R-:W0:Y:S08]  /*0040*/  LDC R0, c[0x0][0x360] ;  /* 0x0000d800ff007b82 */ /* 0x000e300000000800 */
[----:B------:R-:W2:Y:S01]  /*0050*/  LDC.64 R2, c[0x0][0x380] ;  /* 0x0000e000ff027b82 */ /* 0x000ea20000000a00 */
[----:B0-----:R-:W-:-:S04]  /*0060*/  IMAD R0, R0, UR6, R5 ;  /* 0x0000000600007c24 */ /* 0x001fc8000f8e0205 */
[----:B--2---:R-:W-:-:S06]  /*0070*/  IMAD.WIDE R2, R0, 0x4, R2 ;  /* 0x0000000400027825 */ /* 0x004fcc00078e0202 */
[----:B-1----:R-:W2:Y:S01]  /*0080*/  LDG.E R2, desc[UR4][R2.64] ;  /* 0x0000000402027981 */ /* 0x002ea2000c1e1900 */
[----:B------:R-:W-:Y:S01]  /*0090*/  BSSY.RECONVERGENT B2, `(.L_x_1) ;  /* 0x0000065000027945 */ /* 0x000fe20003800200 */
[----:B------:R-:W-:Y:S01]  /*00a0*/  HFMA2 R6, -RZ, RZ, 0, 5.9604644775390625e-08 ;  /* 0x00000001ff067431 */ /* 0x000fe200000001ff */
[----:B--2---:R-:W-:-:S13]  /*00b0*/  ISETP.GE.AND P0, PT, R2, 0x2, PT ;  /* 0x000000020200780c */ /* 0x004fda0003f06270 */
[----:B------:R-:W-:Y:S05]  /*00c0*/  @!P0 BRA `(.L_x_2) ;  /* 0x0000000400848947 */ /* 0x000fea0003800000 */
[----:B------:R-:W-:Y:S01]  /*00d0*/  MOV R3, R2 ;  /* 0x0000000200037202 */ /* 0x000fe20000000f00 */
[----:B------:R-:W-:Y:S01]  /*00e0*/  BSSY.RECONVERGENT B1, `(.L_x_3) ;  /* 0x0000057000017945 */ /* 0x000fe20003800200 */
[----:B------:R-:W-:Y:S02]  /*00f0*/  MOV R6, 0x1 ;  /* 0x0000000100067802 */ /* 0x000fe40000000f00 */
[C---:B------:R-:W-:Y:S01]  /*0100*/  IADD3 R4, PT, PT, R3.reuse, -0x1, RZ ;  /* 0xffffffff03047810 */ /* 0x040fe20007ffe0ff */
[----:B------:R-:W-:-:S05]  /*0110*/  VIADD R2, R3, 0xfffffffe ;  /* 0xfffffffe03027836 */ /* 0x000fca0000000000 */
[----:B------:R-:W-:Y:S02]  /*0120*/  ISETP.GE.U32.AND P0, PT, R2, 0x3, PT ;  /* 0x000000030200780c */ /* 0x000fe40003f06070 */
[----:B------:R-:W-:-:S11]  /*0130*/  LOP3.LUT R2, R4, 0x3, RZ, 0xc0, !PT ;  /* 0x0000000304027812 */ /* 0x000fd600078ec0ff */
[----:B------:R-:W-:Y:S05]  /*0140*/  @!P0 BRA `(.L_x_4) ;  /* 0x0000000400408947 */ /* 0x000fea0003800000 */
[----:B------:R-:W-:Y:S01]  /*0150*/  IMAD.MOV.U32 R3, RZ, RZ, R4 ;  /* 0x000000ffff037224 */ /* 0x000fe200078e0004 */
[----:B------:R-:W-:Y:S01]  /*0160*/  BSSY.RECONVERGENT B0, `(.L_x_5) ;  /* 0x000004d000007945 */ /* 0x000fe20003800200 */
[----:B------:R-:W-:-:S03]  /*0170*/  MOV R6, 0x1 ;  /* 0x0000000100067802 */ /* 0x000fc60000000f00 */
[----:B------:R-:W-:-:S04]  /*0180*/  LOP3.LUT R4, R3, 0xfffffffc, RZ, 0xc0, !PT ;  /* 0xfffffffc03047812 */ /* 0x000fc800078ec0ff */
[----:B------:R-:W-:-:S04]  /*0190*/  IADD3 R4, PT, PT, -R4, RZ, RZ ;  /* 0x000000ff04047210 */ /* 0x000fc80007ffe1ff */
[----:B------:R-:W-:-:S13]  /*01a0*/  ISETP.GE.AND P0, PT, R4, RZ, PT ;  /* 0x000000ff0400720c */ /* 0x000fda0003f06270 */
[----:B------:R-:W-:Y:S05]  /*01b0*/  @P0 BRA `(.L_x_6) ;  /* 0x0000000000f40947 */ /* 0x000fea0003800000 */
[----:B------:R-:W-:Y:S01]  /*01c0*/  IMAD.MOV R5, RZ, RZ, -R4 ;  /* 0x000000ffff057224 */ /* 0x000fe200078e0a04 */
[----:B------:R-:W-:Y:S01]  /*01d0*/  BSSY.RECONVERGENT B3, `(.L_x_7) ;  /* 0x0000024000037945 */ /* 0x000fe20003800200 */
[----:B------:R-:W-:-:S03]  /*01e0*/  PLOP3.LUT P0, PT, PT, PT, PT, 0x80, 0x8 ;  /* 0x000000000008781c */ /* 0x000fc60003f0f070 */
[----:B------:R-:W-:-:S13]  /*01f0*/  ISETP.GT.AND P1, PT, R5, 0xc, PT ;  /* 0x0000000c0500780c */ /* 0x000fda0003f24270 */
[----:B------:R-:W-:Y:S05]  /*0200*/  @!P1 BRA `(.L_x_8) ;  /* 0x0000000000809947 */ /* 0x000fea0003800000 */
[----:B------:R-:W-:-:S13]  /*0210*/  PLOP3.LUT P0, PT, PT, PT, PT, 0x8, 0x80 ;  /* 0x000000000080781c */ /* 0x000fda0003f0e170 */
.L_x_9:
[C---:B------:R-:W-:Y:S01]  /*0220*/  IMAD R6, R3.reuse, R6, R6 ;  /* 0x0000000603067224 */ /* 0x040fe200078e0206 */
[C---:B------:R-:W-:Y:S01]  /*0230*/  IADD3 R7, PT, PT, R3.reuse, -0x1, RZ ;  /* 0xffffffff03077810 */ /* 0x040fe20007ffe0ff */
[C---:B------:R-:W-:Y:S01]  /*0240*/  VIADD R8, R3.reuse, 0xfffffffc ;  /* 0xfffffffc03087836 */ /* 0x040fe20000000000 */
[C---:B------:R-:W-:Y:S01]  /*0250*/  IADD3 R5, PT, PT, R3.reuse, -0x2, RZ ;  /* 0xfffffffe03057810 */ /* 0x040fe20007ffe0ff */
[----:B------:R-:W-:Y:S01]  /*0260*/  IMAD R6, R6, R3, RZ ;  /* 0x0000000306067224 */ /* 0x000fe200078e02ff */
[C---:B------:R-:W-:Y:S01]  /*0270*/  IADD3 R10, PT, PT, R3.reuse, -0xd, RZ ;  /* 0xfffffff3030a7810 */ /* 0x040fe20007ffe0ff */
[----:B------:R-:W-:Y:S02]  /*0280*/  VIADD R4, R4, 0x10 ;  /* 0x0000001004047836 */ /* 0x000fe40000000000 */
[----:B------:R-:W-:Y:S01]  /*0290*/  IMAD R6, R6, R7, RZ ;  /* 0x0000000706067224 */ /* 0x000fe200078e02ff */
[----:B------:R-:W-:Y:S02]  /*02a0*/  IADD3 R7, PT, PT, R3, -0x5, RZ ;  /* 0xfffffffb03077810 */ /* 0x000fe40007ffe0ff */
[----:B------:R-:W-:Y:S01]  /*02b0*/  ISETP.GE.AND P1, PT, R4, -0xc, PT ;  /* 0xfffffff40400780c */ /* 0x000fe20003f26270 */
[----:B------:R-:W-:-:S02]  /*02c0*/  IMAD R5, R5, R6, RZ ;  /* 0x0000000605057224 */ /* 0x000fc400078e02ff */
[----:B------:R-:W-:Y:S02]  /*02d0*/  VIADD R6, R3, 0xfffffff8 ;  /* 0xfffffff803067836 */ /* 0x000fe40000000000 */
[----:B------:R-:W-:-:S04]  /*02e0*/  IMAD R5, R5, R8, R5 ;  /* 0x0000000805057224 */ /* 0x000fc800078e0205 */
[----:B------:R-:W-:Y:S01]  /*02f0*/  IMAD R8, R8, R5, RZ ;  /* 0x0000000508087224 */ /* 0x000fe200078e02ff */
[----:B------:R-:W-:-:S03]  /*0300*/  IADD3 R5, PT, PT, R3, -0x6, RZ ;  /* 0xfffffffa03057810 */ /* 0x000fc60007ffe0ff */
[----:B------:R-:W-:Y:S01]  /*0310*/  IMAD R8, R8, R7, RZ ;  /* 0x0000000708087224 */ /* 0x000fe200078e02ff */
[----:B------:R-:W-:-:S03]  /*0320*/  IADD3 R7, PT, PT, R3, -0x9, RZ ;  /* 0xfffffff703077810 */ /* 0x000fc60007ffe0ff */
[----:B------:R-:W-:Y:S01]  /*0330*/  IMAD R5, R5, R8, RZ ;  /* 0x0000000805057224 */ /* 0x000fe200078e02ff */
[----:B------:R-:W-:-:S03]  /*0340*/  IADD3 R8, PT, PT, R3, -0xc, RZ ;  /* 0xfffffff403087810 */ /* 0x000fc60007ffe0ff */
[----:B------:R-:W-:-:S04]  /*0350*/  IMAD R5, R5, R6, R5 ;  /* 0x0000000605057224 */ /* 0x000fc800078e0205 */
[----:B------:R-:W-:Y:S01]  /*0360*/  IMAD R6, R6, R5, RZ ;  /* 0x0000000506067224 */ /* 0x000fe200078e02ff */
[----:B------:R-:W-:-:S03]  /*0370*/  IADD3 R5, PT, PT, R3, -0xa, RZ ;  /* 0xfffffff603057810 */ /* 0x000fc60007ffe0ff */
[----:B------:R-:W-:-:S04]  /*0380*/  IMAD R6, R6, R7, RZ ;  /* 0x0000000706067224 */ /* 0x000fc800078e02ff */
[----:B------:R-:W-:Y:S01]  /*0390*/  IMAD R5, R5, R6, RZ ;  /* 0x0000000605057224 */ /* 0x000fe200078e02ff */
[C---:B------:R-:W-:Y:S02]  /*03a0*/  IADD3 R6, PT, PT, R3.reuse, -0xe, RZ ;  /* 0xfffffff203067810 */ /* 0x040fe40007ffe0ff */
[----:B------:R-:W-:Y:S01]  /*03b0*/  IADD3 R3, PT, PT, R3, -0x10, RZ ;  /* 0xfffffff003037810 */ /* 0x000fe20007ffe0ff */
[----:B------:R-:W-:-:S04]  /*03c0*/  IMAD R5, R5, R8, R5 ;  /* 0x0000000805057224 */ /* 0x000fc800078e0205 */
[----:B------:R-:W-:-:S04]  /*03d0*/  IMAD R5, R8, R5, RZ ;  /* 0x0000000508057224 */ /* 0x000fc800078e02ff */
[----:B------:R-:W-:-:S04]  /*03e0*/  IMAD R5, R5, R10, RZ ;  /* 0x0000000a05057224 */ /* 0x000fc800078e02ff */
[----:B------:R-:W-:Y:S01]  /*03f0*/  IMAD R6, R6, R5, RZ ;  /* 0x0000000506067224 */ /* 0x000fe200078e02ff */
[----:B------:R-:W-:Y:S06]  /*0400*/  @!P1 BRA `(.L_x_9) ;  /* 0xfffffffc00849947 */ /* 0x000fec000383ffff */
.L_x_8:
[----:B------:R-:W-:Y:S05]  /*0410*/  BSYNC.RECONVERGENT B3 ;  /* 0x0000000000037941 */ /* 0x000fea0003800200 */
.L_x_7:
[----:B------:R-:W-:Y:S01]  /*0420*/  IMAD.MOV R5, RZ, RZ, -R4 ;  /* 0x000000ffff057224 */ /* 0x000fe200078e0a04 */
[----:B------:R-:W-:Y:S04]  /*0430*/  BSSY.RECONVERGENT B3, `(.L_x_10) ;  /* 0x0000013000037945 */ /* 0x000fe80003800200 */
[----:B------:R-:W-:-:S13]  /*0440*/  ISETP.GT.AND P1, PT, R5, 0x4, PT ;  /* 0x000000040500780c */ /* 0x000fda0003f24270 */
[----:B------:R-:W-:Y:S05]  /*0450*/  @!P1 BRA `(.L_x_11) ;  /* 0x0000000000409947 */ /* 0x000fea0003800000 */
[----:B------:R-:W-:Y:S01]  /*0460*/  IMAD R6, R6, R3, R6 ;  /* 0x0000000306067224 */ /* 0x000fe200078e0206 */
[C---:B------:R-:W-:Y:S01]  /*0470*/  IADD3 R7, PT, PT, R3.reuse, -0x1, RZ ;  /* 0xffffffff03077810 */ /* 0x040fe20007ffe0ff */
[C---:B------:R-:W-:Y:S01]  /*0480*/  VIADD R10, R3.reuse, 0xfffffffb ;  /* 0xfffffffb030a7836 */ /* 0x040fe20000000000 */
[C---:B------:R-:W-:Y:S01]  /*0490*/  IADD3 R5, PT, PT, R3.reuse, -0x2, RZ ;  /* 0xfffffffe03057810 */ /* 0x040fe20007ffe0ff */
[C---:B------:R-:W-:Y:S01]  /*04a0*/  IMAD R6, R3.reuse, R6, RZ ;  /* 0x0000000603067224 */ /* 0x040fe200078e02ff */
[----:B------:R-:W-:Y:S02]  /*04b0*/  IADD3 R8, PT, PT, R3, -0x4, RZ ;  /* 0xfffffffc03087810 */ /* 0x000fe40007ffe0ff */
[----:B------:R-:W-:Y:S01]  /*04c0*/  PLOP3.LUT P0, PT, PT, PT, PT, 0x8, 0x80 ;  /* 0x000000000080781c */ /* 0x000fe20003f0e170 */
[----:B------:R-:W-:Y:S01]  /*04d0*/  IMAD R6, R6, R7, RZ ;  /* 0x0000000706067224 */ /* 0x000fe200078e02ff */
[----:B------:R-:W-:-:S03]  /*04e0*/  IADD3 R4, PT, PT, R4, 0x8, RZ ;  /* 0x0000000804047810 */ /* 0x000fc60007ffe0ff */
[----:B------:R-:W-:Y:S01]  /*04f0*/  IMAD R5, R5, R6, RZ ;  /* 0x0000000605057224 */ /* 0x000fe200078e02ff */
[C---:B------:R-:W-:Y:S02]  /*0500*/  IADD3 R6, PT, PT, R3.reuse, -0x6, RZ ;  /* 0xfffffffa03067810 */ /* 0x040fe40007ffe0ff */
[----:B------:R-:W-:Y:S01]  /*0510*/  IADD3 R3, PT, PT, R3, -0x8, RZ ;  /* 0xfffffff803037810 */ /* 0x000fe20007ffe0ff */
[----:B------:R-:W-:-:S04]  /*0520*/  IMAD R5, R5, R8, R5 ;  /* 0x0000000805057224 */ /* 0x000fc800078e0205 */
[----:B------:R-:W-:-:S04]  /*0530*/  IMAD R5, R8, R5, RZ ;  /* 0x0000000508057224 */ /* 0x000fc800078e02ff */
[----:B------:R-:W-:-:S04]  /*0540*/  IMAD R5, R5, R10, RZ ;  /* 0x0000000a05057224 */ /* 0x000fc800078e02ff */
[----:B------:R-:W-:-:S07]  /*0550*/  IMAD R6, R6, R5, RZ ;  /* 0x0000000506067224 */ /* 0x000fce00078e02ff */
.L_x_11:
[----:B------:R-:W-:Y:S05]  /*0560*/  BSYNC.RECONVERGENT B3 ;  /* 0x0000000000037941 */ /* 0x000fea0003800200 */
.L_x_10:
[----:B------:R-:W-:-:S13]  /*0570*/  ISETP.NE.OR P0, PT, R4, RZ, P0 ;  /* 0x000000ff0400720c */ /* 0x000fda0000705670 */
[----:B------:R-:W-:Y:S05]  /*0580*/  @!P0 BRA `(.L_x_12) ;  /* 0x0000000000288947 */ /* 0x000fea0003800000 */
.L_x_6:
[----:B------:R-:W-:Y:S01]  /*0590*/  VIADD R4, R4, 0x4 ;  /* 0x0000000404047836 */ /* 0x000fe20000000000 */
[C---:B------:R-:W-:Y:S01]  /*05a0*/  IADD3 R8, PT, PT, R3.reuse, -0x1, RZ ;  /* 0xffffffff03087810 */ /* 0x040fe20007ffe0ff */
[----:B------:R-:W-:-:S03]  /*05b0*/  IMAD R6, R3, R6, R6 ;  /* 0x0000000603067224 */ /* 0x000fc600078e0206 */
[----:B------:R-:W-:Y:S01]  /*05c0*/  ISETP.NE.AND P0, PT, R4, RZ, PT ;  /* 0x000000ff0400720c */ /* 0x000fe20003f05270 */
[----:B------:R-:W-:Y:S01]  /*05d0*/  IMAD R5, R6, R3, RZ ;  /* 0x0000000306057224 */ /* 0x000fe200078e02ff */
[C---:B------:R-:W-:Y:S02]  /*05e0*/  IADD3 R6, PT, PT, R3.reuse, -0x2, RZ ;  /* 0xfffffffe03067810 */ /* 0x040fe40007ffe0ff */
[----:B------:R-:W-:Y:S01]  /*05f0*/  IADD3 R3, PT, PT, R3, -0x4, RZ ;  /* 0xfffffffc03037810 */ /* 0x000fe20007ffe0ff */
[----:B------:R-:W-:-:S04]  /*0600*/  IMAD R5, R5, R8, RZ ;  /* 0x0000000805057224 */ /* 0x000fc800078e02ff */
[----:B------:R-:W-:-:S04]  /*0610*/  IMAD R6, R6, R5, RZ ;  /* 0x0000000506067224 */ /* 0x000fc800078e02ff */
[----:B------:R-:W-:Y:S05]  /*0620*/  @P0 BRA `(.L_x_6) ;  /* 0xfffffffc00d80947 */ /* 0x000fea000383ffff */
.L_x_12:
[----:B------:R-:W-:Y:S05]  /*0630*/  BSYNC.RECONVERGENT B0 ;  /* 0x0000000000007941 */ /* 0x000fea0003800200 */
.L_x_5:
[----:B------:R-:W-:-:S07]  /*0640*/  VIADD R3, R3, 0x1 ;  /* 0x0000000103037836 */ /* 0x000fce0000000000 */
.L_x_4:
[----:B------:R-:W-:Y:S05]  /*0650*/  BSYNC.RECONVERGENT B1 ;  /* 0x0000000000017941 */ /* 0x000fea0003800200 */
.L_x_3:
[----:B------:R-:W-:-:S13]  /*0660*/  ISETP.NE.AND P0, PT, R2, RZ, PT ;  /* 0x000000ff0200720c */ /* 0x000fda0003f05270 */
[----:B------:R-:W-:Y:S05]  /*0670*/  @!P0 BRA `(.L_x_2) ;  /* 0x0000000000188947 */ /* 0x000fea0003800000 */
[----:B------:R-:W-:-:S07]  /*0680*/  IADD3 R2, PT, PT, -R2, RZ, RZ ;  /* 0x000000ff02027210 */ /* 0x000fce0007ffe1ff */
.L_x_13:
[----:B------:R-:W-:Y:S01]  /*0690*/  IADD3 R2, PT, PT, R2, 0x1, RZ ;  /* 0x0000000102027810 */ /* 0x000fe20007ffe0ff */
[----:B------:R-:W-:Y:S01]  /*06a0*/  IMAD R6, R6, R3, RZ ;  /* 0x0000000306067224 */ /* 0x000fe200078e02ff */
[----:B------:R-:W-:Y:S02]  /*06b0*/  IADD3 R3, PT, PT, R3, -0x1, RZ ;  /* 0xffffffff03037810 */ /* 0x000fe40007ffe0ff */
[----:B------:R-:W-:-:S13]  /*06c0*/  ISETP.NE.AND P0, PT, R2, RZ, PT ;  /* 0x000000ff0200720c */ /* 0x000fda0003f05270 */
[----:B------:R-:W-:Y:S05]  /*06d0*/  @P0 BRA `(.L_x_13) ;  /* 0xfffffffc00ec0947 */ /* 0x000fea000383ffff */
.L_x_2:
[----:B------:R-:W-:Y:S05]  /*06e0*/  BSYNC.RECONVERGENT B2 ;  /* 0x0000000000027941 */ /* 0x000fea0003800200 */
.L_x_1:
[----:B------:R-:W0:Y:S02]  /*06f0*/  LDC.64 R2, c[0x0][0x390] ;  /* 0x0000e400ff027b82 */ /* 0x000e240000000a00 */
[----:B0-----:R-:W-:-:S05]  /*0700*/  IMAD.WIDE R2, R0, 0x4, R2 ;  /* 0x0000000400027825 */ /* 0x001fca00078e0202 */
[----:B------:R-:W-:Y:S01]  /*0710*/  STG.E desc[UR4][R2.64], R6 ;  /* 0x0000000602007986 */ /* 0x000fe2000c101904 */
[----:B------:R-:W-:Y:S05]  /*0720*/  EXIT ;  /* 0x000000000000794d */ /* 0x000fea0003800000 */
.L_x_14:
        /* <DEDUP_REMOVED lines=13> */
.L_x_16:


//--------------------- .nv.shared.reserved.0     --------------------------
	.section	.nv.shared.reserved.0,"aw",@nobits
	.weak		__nv_reservedSMEM_offset_0_alias
	.size		__nv_reservedSMEM_offset_0_alias, 0, 64
	.other		__nv_reservedSMEM_offset_0_alias,@"STO_CUDA_RESERVED_SHARED STV_DEFAULT"
__nv_reservedSMEM_offset_0_alias:
	.zero		0
	.zero		64


//--------------------- .nv.constant0._Z3addPiS_S_ --------------------------
	.section	.nv.constant0._Z3addPiS_S_,"a",@progbits
	.sectionflags	@""
	.align	4
.nv.constant0._Z3addPiS_S_:
	.zero		920


//--------------------- .nv.constant0._Z9factorialPiS_S_ --------------------------
	.section	.nv.constant0._Z9factorialPiS_S_,"a",@progbits
	.sectionflags	@""
	.align	4
.nv.constant0._Z9factorialPiS_S_:
	.zero		920


//--------------------- SYMBOLS --------------------------

	.type		.nv.reservedSmem.offset0,@object
	.size		.nv.reservedSmem.offset0,0x4
